	.headerflags	@"EF_CUDA_TEXMODE_UNIFIED EF_CUDA_64BIT_ADDRESS EF_CUDA_ACCELERATORS EF_CUDA_SM90 EF_CUDA_VIRTUAL_SM(EF_CUDA_SM90)"
	.elftype	@"ET_EXEC"


//--------------------- .nv.info                  --------------------------
	.section	.nv.info,"",@"SHT_CUDA_INFO"
	.align	4


	//----- nvinfo : EIATTR_REGCOUNT
	.align		4
        /*0000*/ 	.byte	0x04, 0x2f
        /*0002*/ 	.short	(.L_1 - .L_0)
	.align		4
.L_0:
        /*0004*/ 	.word	index@(triton_poi_fused_clamp_index_index_put_0)
        /*0008*/ 	.word	0x0000000a


	//----- nvinfo : EIATTR_MIN_STACK_SIZE
	.align		4
.L_1:
        /*000c*/ 	.byte	0x04, 0x12
        /*000e*/ 	.short	(.L_3 - .L_2)
	.align		4
.L_2:
        /*0010*/ 	.word	index@(triton_poi_fused_clamp_index_index_put_0)
        /*0014*/ 	.word	0x00000000


	//----- nvinfo : EIATTR_FRAME_SIZE
	.align		4
.L_3:
        /*0018*/ 	.byte	0x04, 0x11
        /*001a*/ 	.short	(.L_5 - .L_4)
	.align		4
.L_4:
        /*001c*/ 	.word	index@(triton_poi_fused_clamp_index_index_put_0)
        /*0020*/ 	.word	0x00000000


	//----- nvinfo : EIATTR_MIN_STACK_SIZE
	.align		4
.L_5:
        /*0024*/ 	.byte	0x04, 0x12
        /*0026*/ 	.short	(.L_7 - .L_6)
	.align		4
.L_6:
        /*0028*/ 	.word	index@(triton_poi_fused_clamp_index_index_put_0)
        /*002c*/ 	.word	0x00000000
.L_7:


//--------------------- .nv.info.triton_poi_fused_clamp_index_index_put_0 --------------------------
	.section	.nv.info.triton_poi_fused_clamp_index_index_put_0,"",@"SHT_CUDA_INFO"
	.sectionflags	@""
	.align	4


	//----- nvinfo : EIATTR_CUDA_API_VERSION
	.align		4
        /*0000*/ 	.byte	0x04, 0x37
        /*0002*/ 	.short	(.L_9 - .L_8)
.L_8:
        /*0004*/ 	.word	0x0000007c


	//----- nvinfo : EIATTR_KPARAM_INFO
	.align		4
.L_9:
        /*0008*/ 	.byte	0x04, 0x17
        /*000a*/ 	.short	(.L_11 - .L_10)
.L_10:
        /*000c*/ 	.word	0x00000000
        /*0010*/ 	.short	0x0002
        /*0012*/ 	.short	0x0010
        /*0014*/ 	.byte	0x00, 0xf0, 0x11, 0x00


	//----- nvinfo : EIATTR_KPARAM_INFO
	.align		4
.L_11:
        /*0018*/ 	.byte	0x04, 0x17
        /*001a*/ 	.short	(.L_13 - .L_12)
.L_12:
        /*001c*/ 	.word	0x00000000
        /*0020*/ 	.short	0x0001
        /*0022*/ 	.short	0x0008
        /*0024*/ 	.byte	0x00, 0xf4, 0x21, 0x00


	//----- nvinfo : EIATTR_KPARAM_INFO
	.align		4
.L_13:
        /*0028*/ 	.byte	0x04, 0x17
        /*002a*/ 	.short	(.L_15 - .L_14)
.L_14:
        /*002c*/ 	.word	0x00000000
        /*0030*/ 	.short	0x0000
        /*0032*/ 	.short	0x0000
        /*0034*/ 	.byte	0x00, 0xf4, 0x21, 0x00


	//----- nvinfo : EIATTR_SPARSE_MMA_MASK
	.align		4
.L_15:
        /*0038*/ 	.byte	0x03, 0x50
        /*003a*/ 	.short	0x0000


	//----- nvinfo : EIATTR_MAXREG_COUNT
	.align		4
        /*003c*/ 	.byte	0x03, 0x1b
        /*003e*/ 	.short	0x00ff


	//----- nvinfo : EIATTR_EXIT_INSTR_OFFSETS
	.align		4
        /*0040*/ 	.byte	0x04, 0x1c
        /*0042*/ 	.short	(.L_17 - .L_16)


	//   ....[0]....
.L_16:
        /*0044*/ 	.word	0x00000110


	//   ....[1]....
        /*0048*/ 	.word	0x00000130


	//----- nvinfo : EIATTR_REQNTID
	.align		4
.L_17:
        /*004c*/ 	.byte	0x04, 0x10
        /*004e*/ 	.short	(.L_19 - .L_18)
.L_18:
        /*0050*/ 	.word	0x00000080
        /*0054*/ 	.word	0x00000001
        /*0058*/ 	.word	0x00000001


	//----- nvinfo : EIATTR_CRS_STACK_SIZE
	.align		4
.L_19:
        /*005c*/ 	.byte	0x04, 0x1e
        /*005e*/ 	.short	(.L_21 - .L_20)
.L_20:
        /*0060*/ 	.word	0x00000000


	//----- nvinfo : EIATTR_CBANK_PARAM_SIZE
	.align		4
.L_21:
        /*0064*/ 	.byte	0x03, 0x19
        /*0066*/ 	.short	0x0014


	//----- nvinfo : EIATTR_PARAM_CBANK
	.align		4
        /*0068*/ 	.byte	0x04, 0x0a
        /*006a*/ 	.short	(.L_23 - .L_22)
	.align		4
.L_22:
        /*006c*/ 	.word	index@(.nv.constant0.triton_poi_fused_clamp_index_index_put_0)
        /*0070*/ 	.short	0x0210
        /*0072*/ 	.short	0x0014


	//----- nvinfo : EIATTR_SW_WAR
	.align		4
.L_23:
        /*0074*/ 	.byte	0x04, 0x36
        /*0076*/ 	.short	(.L_25 - .L_24)
.L_24:
        /*0078*/ 	.word	0x00000008
.L_25:


//--------------------- .nv.callgraph             --------------------------
	.section	.nv.callgraph,"",@"SHT_CUDA_CALLGRAPH"
	.align	4
	.sectionentsize	8
	.align		4
        /*0000*/ 	.word	0x00000000
	.align		4
        /*0004*/ 	.word	0xffffffff
	.align		4
        /*0008*/ 	.word	0x00000000
	.align		4
        /*000c*/ 	.word	0xfffffffe
	.align		4
        /*0010*/ 	.word	0x00000000
	.align		4
        /*0014*/ 	.word	0xfffffffd
	.align		4
        /*0018*/ 	.word	0x00000000
	.align		4
        /*001c*/ 	.word	0xfffffffc


//--------------------- .text.triton_poi_fused_clamp_index_index_put_0 --------------------------
	.section	.text.triton_poi_fused_clamp_index_index_put_0,"ax",@progbits
	.align	128
        .global         triton_poi_fused_clamp_index_index_put_0
        .type           triton_poi_fused_clamp_index_index_put_0,@function
        .size           triton_poi_fused_clamp_index_index_put_0,(.L_x_3 - triton_poi_fused_clamp_index_index_put_0)
        .other          triton_poi_fused_clamp_index_index_put_0,@"STO_CUDA_ENTRY STV_DEFAULT"
triton_poi_fused_clamp_index_index_put_0:
.text.triton_poi_fused_clamp_index_index_put_0:
[----:B------:R-:W0:Y:S02]  /*0000*/  LDC R1, c[0x0][0x28] ;  /* 0x00000a00ff017b82 */ /* 0x000e240000000800 */
[----:B------:R-:W1:Y:S01]  /*0010*/  S2R R0, SR_TID.X ;  /* 0x0000000000007919 */ /* 0x000e620000002100 */
[----:B------:R-:W2:Y:S01]  /*0020*/  LDC.64 R4, c[0x0][0x218] ;  /* 0x00008600ff047b82 */ /* 0x000ea20000000a00 */
[----:B------:R-:W-:Y:S01]  /*0030*/  ULDC.64 UR4, c[0x0][0x208] ;  /* 0x0000820000047ab9 */ /* 0x000fe20000000a00 */
[----:B------:R-:W-:Y:S01]  /*0040*/  BSSY B0, `(.L_x_0) ;  /* 0x000000c000007945 */ /* 0x000fe20003800000 */
[----:B------:R-:W3:Y:S01]  /*0050*/  S2R R7, SR_CTAID.X ;  /* 0x0000000000077919 */ /* 0x000ee20000002500 */
[----:B------:R-:W-:Y:S01]  /*0060*/  CS2R R2, SRZ ;  /* 0x0000000000027805 */ /* 0x000fe2000001ff00 */
[----:B-1----:R-:W-:-:S05]  /*0070*/  IMAD.SHL.U32 R0, R0, 0x2, RZ ;  /* 0x0000000200007824 */ /* 0x002fca00078e00ff */
[----:B------:R-:W-:-:S04]  /*0080*/  LOP3.LUT R0, R0, 0xfe, RZ, 0xc0, !PT ;  /* 0x000000fe00007812 */ /* 0x000fc800078ec0ff */
[----:B---3--:R-:W-:-:S04]  /*0090*/  LEA R7, R7, R0, 0x8 ;  /* 0x0000000007077211 */ /* 0x008fc800078e40ff */
[C---:B------:R-:W-:Y:S01]  /*00a0*/  ISETP.GE.AND P0, PT, R7.reuse, 0x100, PT ;  /* 0x000001000700780c */ /* 0x040fe20003f06270 */
[----:B--2---:R-:W-:-:S12]  /*00b0*/  IMAD.WIDE R4, R7, 0x4, R4 ;  /* 0x0000000407047825 */ /* 0x004fd800078e0204 */
[----:B------:R-:W-:Y:S05]  /*00c0*/  @P0 BRA `(.L_x_1) ;  /* 0x00000000000c0947 */ /* 0x000fea0003800000 */
[----:B------:R-:W1:Y:S02]  /*00d0*/  LDC.64 R2, c[0x0][0x210] ;  /* 0x00008400ff027b82 */ /* 0x000e640000000a00 */
[----:B-1----:R-:W-:-:S06]  /*00e0*/  IMAD.WIDE R2, R7, 0x4, R2 ;  /* 0x0000000407027825 */ /* 0x002fcc00078e0202 */
[----:B------:R-:W5:Y:S02]  /*00f0*/  LDG.E.64 R2, desc[UR4][R2.64] ;  /* 0x0000000402027981 */ /* 0x000f64000c1e1b00 */
.L_x_1:
[----:B------:R-:W-:Y:S05]  /*0100*/  BSYNC B0 ;  /* 0x0000000000007941 */ /* 0x000fea0003800000 */
.L_x_0:
[----:B------:R-:W-:Y:S05]  /*0110*/  @P0 EXIT ;  /* 0x000000000000094d */ /* 0x000fea0003800000 */
[----:B-----5:R-:W-:Y:S01]  /*0120*/  STG.E.64 desc[UR4][R4.64], R2 ;  /* 0x0000000204007986 */ /* 0x020fe2000c101b04 */
[----:B------:R-:W-:Y:S05]  /*0130*/  EXIT ;  /* 0x000000000000794d */ /* 0x000fea0003800000 */
.L_x_2:
[----:B------:R-:W-:-:S00]  /*0140*/  BRA `(.L_x_2) ;  /* 0xfffffffc00fc7947 */ /* 0x000fc0000383ffff */
[----:B------:R-:W-:-:S00]  /*0150*/  NOP ;  /* 0x0000000000007918 */ /* 0x000fc00000000000 */
        /* <DEDUP_REMOVED lines=10> */
.L_x_3:


//--------------------- .nv.constant0.triton_poi_fused_clamp_index_index_put_0 --------------------------
	.section	.nv.constant0.triton_poi_fused_clamp_index_index_put_0,"a",@progbits
	.sectionflags	@""
	.align	4
.nv.constant0.triton_poi_fused_clamp_index_index_put_0:
	.zero		548
